//
// Generated by NVIDIA NVVM Compiler
//
// Compiler Build ID: CL-36424714
// Cuda compilation tools, release 13.0, V13.0.88
// Based on NVVM 20.0.0
//

.version 9.0
.target sm_100
.address_size 64

	// .globl	_Z10save_seismPfS_S_S_S_PKfS1_S1_S1_S1_PKiS3_iiii

.visible .entry _Z10save_seismPfS_S_S_S_PKfS1_S1_S1_S1_PKiS3_iiii(
	.param .u64 .ptr .align 1 _Z10save_seismPfS_S_S_S_PKfS1_S1_S1_S1_PKiS3_iiii_param_0,
	.param .u64 .ptr .align 1 _Z10save_seismPfS_S_S_S_PKfS1_S1_S1_S1_PKiS3_iiii_param_1,
	.param .u64 .ptr .align 1 _Z10save_seismPfS_S_S_S_PKfS1_S1_S1_S1_PKiS3_iiii_param_2,
	.param .u64 .ptr .align 1 _Z10save_seismPfS_S_S_S_PKfS1_S1_S1_S1_PKiS3_iiii_param_3,
	.param .u64 .ptr .align 1 _Z10save_seismPfS_S_S_S_PKfS1_S1_S1_S1_PKiS3_iiii_param_4,
	.param .u64 .ptr .align 1 _Z10save_seismPfS_S_S_S_PKfS1_S1_S1_S1_PKiS3_iiii_param_5,
	.param .u64 .ptr .align 1 _Z10save_seismPfS_S_S_S_PKfS1_S1_S1_S1_PKiS3_iiii_param_6,
	.param .u64 .ptr .align 1 _Z10save_seismPfS_S_S_S_PKfS1_S1_S1_S1_PKiS3_iiii_param_7,
	.param .u64 .ptr .align 1 _Z10save_seismPfS_S_S_S_PKfS1_S1_S1_S1_PKiS3_iiii_param_8,
	.param .u64 .ptr .align 1 _Z10save_seismPfS_S_S_S_PKfS1_S1_S1_S1_PKiS3_iiii_param_9,
	.param .u64 .ptr .align 1 _Z10save_seismPfS_S_S_S_PKfS1_S1_S1_S1_PKiS3_iiii_param_10,
	.param .u64 .ptr .align 1 _Z10save_seismPfS_S_S_S_PKfS1_S1_S1_S1_PKiS3_iiii_param_11,
	.param .u32 _Z10save_seismPfS_S_S_S_PKfS1_S1_S1_S1_PKiS3_iiii_param_12,
	.param .u32 _Z10save_seismPfS_S_S_S_PKfS1_S1_S1_S1_PKiS3_iiii_param_13,
	.param .u32 _Z10save_seismPfS_S_S_S_PKfS1_S1_S1_S1_PKiS3_iiii_param_14,
	.param .u32 _Z10save_seismPfS_S_S_S_PKfS1_S1_S1_S1_PKiS3_iiii_param_15
)
{
	.reg .pred 	%p<2>;
	.reg .b32 	%r<12>;
	.reg .b32 	%f<6>;
	.reg .b64 	%rd<44>;

	ld.param.u64 	%rd2, [_Z10save_seismPfS_S_S_S_PKfS1_S1_S1_S1_PKiS3_iiii_param_1];
	ld.param.u64 	%rd4, [_Z10save_seismPfS_S_S_S_PKfS1_S1_S1_S1_PKiS3_iiii_param_3];
	ld.param.u64 	%rd5, [_Z10save_seismPfS_S_S_S_PKfS1_S1_S1_S1_PKiS3_iiii_param_4];
	ld.param.u64 	%rd8, [_Z10save_seismPfS_S_S_S_PKfS1_S1_S1_S1_PKiS3_iiii_param_7];
	ld.param.u64 	%rd9, [_Z10save_seismPfS_S_S_S_PKfS1_S1_S1_S1_PKiS3_iiii_param_8];
	ld.param.u64 	%rd10, [_Z10save_seismPfS_S_S_S_PKfS1_S1_S1_S1_PKiS3_iiii_param_9];
	ld.param.u64 	%rd11, [_Z10save_seismPfS_S_S_S_PKfS1_S1_S1_S1_PKiS3_iiii_param_10];
	ld.param.u64 	%rd12, [_Z10save_seismPfS_S_S_S_PKfS1_S1_S1_S1_PKiS3_iiii_param_11];
	ld.param.u32 	%r2, [_Z10save_seismPfS_S_S_S_PKfS1_S1_S1_S1_PKiS3_iiii_param_12];
	ld.param.u32 	%r3, [_Z10save_seismPfS_S_S_S_PKfS1_S1_S1_S1_PKiS3_iiii_param_14];
	ld.param.u32 	%r4, [_Z10save_seismPfS_S_S_S_PKfS1_S1_S1_S1_PKiS3_iiii_param_15];
	mov.u32 	%r5, %tid.x;
	mov.u32 	%r6, %ctaid.x;
	mov.u32 	%r7, %ntid.x;
	mad.lo.s32 	%r1, %r6, %r7, %r5;
	setp.ge.s32 	%p1, %r1, %r3;
	@%p1 bra 	$L__BB0_2;
	ld.param.u64 	%rd43, [_Z10save_seismPfS_S_S_S_PKfS1_S1_S1_S1_PKiS3_iiii_param_6];
	ld.param.u64 	%rd42, [_Z10save_seismPfS_S_S_S_PKfS1_S1_S1_S1_PKiS3_iiii_param_5];
	ld.param.u64 	%rd41, [_Z10save_seismPfS_S_S_S_PKfS1_S1_S1_S1_PKiS3_iiii_param_2];
	ld.param.u64 	%rd40, [_Z10save_seismPfS_S_S_S_PKfS1_S1_S1_S1_PKiS3_iiii_param_0];
	cvta.to.global.u64 	%rd13, %rd11;
	cvta.to.global.u64 	%rd14, %rd12;
	cvta.to.global.u64 	%rd15, %rd42;
	cvta.to.global.u64 	%rd16, %rd40;
	cvta.to.global.u64 	%rd17, %rd43;
	cvta.to.global.u64 	%rd18, %rd2;
	cvta.to.global.u64 	%rd19, %rd8;
	cvta.to.global.u64 	%rd20, %rd41;
	cvta.to.global.u64 	%rd21, %rd9;
	cvta.to.global.u64 	%rd22, %rd4;
	cvta.to.global.u64 	%rd23, %rd10;
	cvta.to.global.u64 	%rd24, %rd5;
	mul.wide.s32 	%rd25, %r1, 4;
	add.s64 	%rd26, %rd13, %rd25;
	ld.global.u32 	%r8, [%rd26];
	add.s64 	%rd27, %rd14, %rd25;
	ld.global.u32 	%r9, [%rd27];
	mad.lo.s32 	%r10, %r9, %r2, %r8;
	mul.wide.s32 	%rd28, %r10, 4;
	add.s64 	%rd29, %rd15, %rd28;
	ld.global.f32 	%f1, [%rd29];
	mad.lo.s32 	%r11, %r4, %r3, %r1;
	mul.wide.s32 	%rd30, %r11, 4;
	add.s64 	%rd31, %rd16, %rd30;
	st.global.f32 	[%rd31], %f1;
	add.s64 	%rd32, %rd17, %rd28;
	ld.global.f32 	%f2, [%rd32];
	add.s64 	%rd33, %rd18, %rd30;
	st.global.f32 	[%rd33], %f2;
	add.s64 	%rd34, %rd19, %rd28;
	ld.global.f32 	%f3, [%rd34];
	add.s64 	%rd35, %rd20, %rd30;
	st.global.f32 	[%rd35], %f3;
	add.s64 	%rd36, %rd21, %rd28;
	ld.global.f32 	%f4, [%rd36];
	add.s64 	%rd37, %rd22, %rd30;
	st.global.f32 	[%rd37], %f4;
	add.s64 	%rd38, %rd23, %rd28;
	ld.global.f32 	%f5, [%rd38];
	add.s64 	%rd39, %rd24, %rd30;
	st.global.f32 	[%rd39], %f5;
$L__BB0_2:
	ret;

}
	// .globl	_Z3sgtPfS_S_PKfS1_S1_ffPKiS3_iiii
.visible .entry _Z3sgtPfS_S_PKfS1_S1_ffPKiS3_iiii(
	.param .u64 .ptr .align 1 _Z3sgtPfS_S_PKfS1_S1_ffPKiS3_iiii_param_0,
	.param .u64 .ptr .align 1 _Z3sgtPfS_S_PKfS1_S1_ffPKiS3_iiii_param_1,
	.param .u64 .ptr .align 1 _Z3sgtPfS_S_PKfS1_S1_ffPKiS3_iiii_param_2,
	.param .u64 .ptr .align 1 _Z3sgtPfS_S_PKfS1_S1_ffPKiS3_iiii_param_3,
	.param .u64 .ptr .align 1 _Z3sgtPfS_S_PKfS1_S1_ffPKiS3_iiii_param_4,
	.param .u64 .ptr .align 1 _Z3sgtPfS_S_PKfS1_S1_ffPKiS3_iiii_param_5,
	.param .f32 _Z3sgtPfS_S_PKfS1_S1_ffPKiS3_iiii_param_6,
	.param .f32 _Z3sgtPfS_S_PKfS1_S1_ffPKiS3_iiii_param_7,
	.param .u64 .ptr .align 1 _Z3sgtPfS_S_PKfS1_S1_ffPKiS3_iiii_param_8,
	.param .u64 .ptr .align 1 _Z3sgtPfS_S_PKfS1_S1_ffPKiS3_iiii_param_9,
	.param .u32 _Z3sgtPfS_S_PKfS1_S1_ffPKiS3_iiii_param_10,
	.param .u32 _Z3sgtPfS_S_PKfS1_S1_ffPKiS3_iiii_param_11,
	.param .u32 _Z3sgtPfS_S_PKfS1_S1_ffPKiS3_iiii_param_12,
	.param .u32 _Z3sgtPfS_S_PKfS1_S1_ffPKiS3_iiii_param_13
)
{
	.reg .pred 	%p<2>;
	.reg .b32 	%r<12>;
	.reg .b32 	%f<15>;
	.reg .b64 	%rd<32>;
	.reg .b64 	%fd<22>;

	ld.param.u64 	%rd4, [_Z3sgtPfS_S_PKfS1_S1_ffPKiS3_iiii_param_3];
	ld.param.u64 	%rd5, [_Z3sgtPfS_S_PKfS1_S1_ffPKiS3_iiii_param_4];
	ld.param.f32 	%f1, [_Z3sgtPfS_S_PKfS1_S1_ffPKiS3_iiii_param_6];
	ld.param.f32 	%f2, [_Z3sgtPfS_S_PKfS1_S1_ffPKiS3_iiii_param_7];
	ld.param.u64 	%rd7, [_Z3sgtPfS_S_PKfS1_S1_ffPKiS3_iiii_param_8];
	ld.param.u64 	%rd8, [_Z3sgtPfS_S_PKfS1_S1_ffPKiS3_iiii_param_9];
	ld.param.u32 	%r2, [_Z3sgtPfS_S_PKfS1_S1_ffPKiS3_iiii_param_10];
	ld.param.u32 	%r3, [_Z3sgtPfS_S_PKfS1_S1_ffPKiS3_iiii_param_12];
	ld.param.u32 	%r4, [_Z3sgtPfS_S_PKfS1_S1_ffPKiS3_iiii_param_13];
	mov.u32 	%r5, %tid.x;
	mov.u32 	%r6, %ctaid.x;
	mov.u32 	%r7, %ntid.x;
	mad.lo.s32 	%r1, %r6, %r7, %r5;
	setp.ge.s32 	%p1, %r1, %r3;
	@%p1 bra 	$L__BB1_2;
	ld.param.u64 	%rd31, [_Z3sgtPfS_S_PKfS1_S1_ffPKiS3_iiii_param_5];
	ld.param.u64 	%rd30, [_Z3sgtPfS_S_PKfS1_S1_ffPKiS3_iiii_param_2];
	ld.param.u64 	%rd29, [_Z3sgtPfS_S_PKfS1_S1_ffPKiS3_iiii_param_1];
	ld.param.u64 	%rd28, [_Z3sgtPfS_S_PKfS1_S1_ffPKiS3_iiii_param_0];
	cvta.to.global.u64 	%rd9, %rd7;
	cvta.to.global.u64 	%rd10, %rd8;
	cvta.to.global.u64 	%rd11, %rd4;
	cvta.to.global.u64 	%rd12, %rd31;
	cvta.to.global.u64 	%rd13, %rd28;
	cvta.to.global.u64 	%rd14, %rd30;
	cvta.to.global.u64 	%rd15, %rd5;
	cvta.to.global.u64 	%rd16, %rd29;
	mul.wide.s32 	%rd17, %r1, 4;
	add.s64 	%rd18, %rd9, %rd17;
	ld.global.u32 	%r8, [%rd18];
	add.s64 	%rd19, %rd10, %rd17;
	ld.global.u32 	%r9, [%rd19];
	mad.lo.s32 	%r10, %r9, %r2, %r8;
	cvt.f64.f32 	%fd1, %f1;
	mul.f64 	%fd2, %fd1, 0dBFE0000000000000;
	mul.wide.s32 	%rd20, %r10, 4;
	add.s64 	%rd21, %rd11, %rd20;
	ld.global.f32 	%f3, [%rd21];
	add.s64 	%rd22, %rd12, %rd20;
	ld.global.f32 	%f4, [%rd22];
	add.f32 	%f5, %f3, %f4;
	cvt.f64.f32 	%fd3, %f5;
	mul.f64 	%fd4, %fd2, %fd3;
	fma.rn.f32 	%f6, %f1, 0f40000000, %f2;
	mul.f32 	%f7, %f2, %f6;
	cvt.f64.f32 	%fd5, %f7;
	div.rn.f64 	%fd6, %fd4, %fd5;
	cvt.f64.f32 	%fd7, %f3;
	mul.f64 	%fd8, %fd7, 0d3FE0000000000000;
	cvt.f64.f32 	%fd9, %f2;
	div.rn.f64 	%fd10, %fd8, %fd9;
	add.f64 	%fd11, %fd6, %fd10;
	cvt.rn.f32.f64 	%f8, %fd11;
	mad.lo.s32 	%r11, %r4, %r3, %r1;
	mul.wide.s32 	%rd23, %r11, 4;
	add.s64 	%rd24, %rd13, %rd23;
	st.global.f32 	[%rd24], %f8;
	ld.global.f32 	%f9, [%rd21];
	ld.global.f32 	%f10, [%rd22];
	add.f32 	%f11, %f9, %f10;
	cvt.f64.f32 	%fd12, %f11;
	mul.f64 	%fd13, %fd2, %fd12;
	div.rn.f64 	%fd14, %fd13, %fd5;
	cvt.f64.f32 	%fd15, %f10;
	mul.f64 	%fd16, %fd15, 0d3FE0000000000000;
	div.rn.f64 	%fd17, %fd16, %fd9;
	add.f64 	%fd18, %fd17, %fd14;
	cvt.rn.f32.f64 	%f12, %fd18;
	add.s64 	%rd25, %rd14, %rd23;
	st.global.f32 	[%rd25], %f12;
	add.s64 	%rd26, %rd15, %rd20;
	ld.global.f32 	%f13, [%rd26];
	cvt.f64.f32 	%fd19, %f13;
	mul.f64 	%fd20, %fd19, 0d3FE0000000000000;
	div.rn.f64 	%fd21, %fd20, %fd9;
	cvt.rn.f32.f64 	%f14, %fd21;
	add.s64 	%rd27, %rd16, %rd23;
	st.global.f32 	[%rd27], %f14;
$L__BB1_2:
	ret;

}


// ===== COMPILED SASS (sm_100) =====

	.target	sm_100

	.elftype	@"ET_EXEC"


//--------------------- .note.nv.tkinfo           --------------------------
	.section	.note.nv.tkinfo,"",@"SHT_NOTE"
	.sectionflags	@"SHF_NOTE_NV_TKINFO"
	.tkinfo
        /*0018*/ 	.word	0x00000002
        /*0030*/ 	.string	""
        /*0030*/ 	.string	"ptxas"
        /*0030*/ 	.string	"Cuda compilation tools, release 13.0, V13.0.88"
        /*0030*/ 	.string	"Build cuda_13.0.r13.0/compiler.36424714_0"
        /*0030*/ 	.string	"-arch sm_100 -m 64 "



//--------------------- .note.nv.cuinfo           --------------------------
	.section	.note.nv.cuinfo,"",@"SHT_NOTE"
	.sectionflags	@"SHF_NOTE_NV_CUINFO"
        /*0018*/ 	.short	0x0002
        /*001a*/ 	.short	0x0064
        /*001c*/ 	.short	0x0082
	.zero		2


//--------------------- .nv.info                  --------------------------
	.section	.nv.info,"",@"SHT_CUDA_INFO"
	.align	4


	//----- nvinfo : EIATTR_REGCOUNT
	.align		4
        /*0000*/ 	.byte	0x04, 0x2f
        /*0002*/ 	.short	(.L_1 - .L_0)
	.align		4
.L_0:
        /*0004*/ 	.word	index@(_Z10save_seismPfS_S_S_S_PKfS1_S1_S1_S1_PKiS3_iiii)
        /*0008*/ 	.word	0x00000016


	//----- nvinfo : EIATTR_FRAME_SIZE
	.align		4
.L_1:
        /*000c*/ 	.byte	0x04, 0x11
        /*000e*/ 	.short	(.L_3 - .L_2)
	.align		4
.L_2:
        /*0010*/ 	.word	index@(_Z10save_seismPfS_S_S_S_PKfS1_S1_S1_S1_PKiS3_iiii)
        /*0014*/ 	.word	0x00000000


	//----- nvinfo : EIATTR_REGCOUNT
	.align		4
.L_3:
        /*0018*/ 	.byte	0x04, 0x2f
        /*001a*/ 	.short	(.L_5 - .L_4)
	.align		4
.L_4:
        /*001c*/ 	.word	index@(_Z3sgtPfS_S_PKfS1_S1_ffPKiS3_iiii)
        /*0020*/ 	.word	0x00000026


	//----- nvinfo : EIATTR_FRAME_SIZE
	.align		4
.L_5:
        /*0024*/ 	.byte	0x04, 0x11
        /*0026*/ 	.short	(.L_7 - .L_6)
	.align		4
.L_6:
        /*0028*/ 	.word	index@($__internal_0_$__cuda_sm20_div_rn_f64_full)
        /*002c*/ 	.word	0x00000000


	//----- nvinfo : EIATTR_FRAME_SIZE
	.align		4
.L_7:
        /*0030*/ 	.byte	0x04, 0x11
        /*0032*/ 	.short	(.L_9 - .L_8)
	.align		4
.L_8:
        /*0034*/ 	.word	index@(_Z3sgtPfS_S_PKfS1_S1_ffPKiS3_iiii)
        /*0038*/ 	.word	0x00000000


	//----- nvinfo : EIATTR_MIN_STACK_SIZE
	.align		4
.L_9:
        /*003c*/ 	.byte	0x04, 0x12
        /*003e*/ 	.short	(.L_11 - .L_10)
	.align		4
.L_10:
        /*0040*/ 	.word	index@(_Z3sgtPfS_S_PKfS1_S1_ffPKiS3_iiii)
        /*0044*/ 	.word	0x00000000


	//----- nvinfo : EIATTR_MIN_STACK_SIZE
	.align		4
.L_11:
        /*0048*/ 	.byte	0x04, 0x12
        /*004a*/ 	.short	(.L_13 - .L_12)
	.align		4
.L_12:
        /*004c*/ 	.word	index@(_Z10save_seismPfS_S_S_S_PKfS1_S1_S1_S1_PKiS3_iiii)
        /*0050*/ 	.word	0x00000000
.L_13:


//--------------------- .nv.compat                --------------------------
	.section	.nv.compat,"",@"SHT_CUDA_COMPAT_INFO"
	.align	4
        /*0000*/ 	.byte	0x02, 0x09, 0x00, 0x00, 0x02, 0x02, 0x01, 0x00, 0x02, 0x05, 0x05, 0x00, 0x03, 0x07, 0x01, 0x01
        /*0010*/ 	.byte	0x02, 0x03, 0x00, 0x00, 0x02, 0x06, 0x01, 0x00, 0x04, 0x0b, 0x08, 0x00, 0x01, 0x00, 0x00, 0x00
        /*0020*/ 	.byte	0x00, 0x00, 0x00, 0x00


//--------------------- .nv.info._Z3sgtPfS_S_PKfS1_S1_ffPKiS3_iiii --------------------------
	.section	.nv.info._Z3sgtPfS_S_PKfS1_S1_ffPKiS3_iiii,"",@"SHT_CUDA_INFO"
	.sectionflags	@""
	.align	4


	//----- nvinfo : EIATTR_CUDA_API_VERSION
	.align		4
        /*0000*/ 	.byte	0x04, 0x37
        /*0002*/ 	.short	(.L_15 - .L_14)
.L_14:
        /*0004*/ 	.word	0x00000082


	//----- nvinfo : EIATTR_KPARAM_INFO
	.align		4
.L_15:
        /*0008*/ 	.byte	0x04, 0x17
        /*000a*/ 	.short	(.L_17 - .L_16)
.L_16:
        /*000c*/ 	.word	0x00000000
        /*0010*/ 	.short	0x000d
        /*0012*/ 	.short	0x0054
        /*0014*/ 	.byte	0x00, 0xf0, 0x11, 0x00


	//----- nvinfo : EIATTR_KPARAM_INFO
	.align		4
.L_17:
        /*0018*/ 	.byte	0x04, 0x17
        /*001a*/ 	.short	(.L_19 - .L_18)
.L_18:
        /*001c*/ 	.word	0x00000000
        /*0020*/ 	.short	0x000c
        /*0022*/ 	.short	0x0050
        /*0024*/ 	.byte	0x00, 0xf0, 0x11, 0x00


	//----- nvinfo : EIATTR_KPARAM_INFO
	.align		4
.L_19:
        /*0028*/ 	.byte	0x04, 0x17
        /*002a*/ 	.short	(.L_21 - .L_20)
.L_20:
        /*002c*/ 	.word	0x00000000
        /*0030*/ 	.short	0x000b
        /*0032*/ 	.short	0x004c
        /*0034*/ 	.byte	0x00, 0xf0, 0x11, 0x00


	//----- nvinfo : EIATTR_KPARAM_INFO
	.align		4
.L_21:
        /*0038*/ 	.byte	0x04, 0x17
        /*003a*/ 	.short	(.L_23 - .L_22)
.L_22:
        /*003c*/ 	.word	0x00000000
        /*0040*/ 	.short	0x000a
        /*0042*/ 	.short	0x0048
        /*0044*/ 	.byte	0x00, 0xf0, 0x11, 0x00


	//----- nvinfo : EIATTR_KPARAM_INFO
	.align		4
.L_23:
        /*0048*/ 	.byte	0x04, 0x17
        /*004a*/ 	.short	(.L_25 - .L_24)
.L_24:
        /*004c*/ 	.word	0x00000000
        /*0050*/ 	.short	0x0009
        /*0052*/ 	.short	0x0040
        /*0054*/ 	.byte	0x00, 0xf5, 0x21, 0x00


	//----- nvinfo : EIATTR_KPARAM_INFO
	.align		4
.L_25:
        /*0058*/ 	.byte	0x04, 0x17
        /*005a*/ 	.short	(.L_27 - .L_26)
.L_26:
        /*005c*/ 	.word	0x00000000
        /*0060*/ 	.short	0x0008
        /*0062*/ 	.short	0x0038
        /*0064*/ 	.byte	0x00, 0xf5, 0x21, 0x00


	//----- nvinfo : EIATTR_KPARAM_INFO
	.align		4
.L_27:
        /*0068*/ 	.byte	0x04, 0x17
        /*006a*/ 	.short	(.L_29 - .L_28)
.L_28:
        /*006c*/ 	.word	0x00000000
        /*0070*/ 	.short	0x0007
        /*0072*/ 	.short	0x0034
        /*0074*/ 	.byte	0x00, 0xf0, 0x11, 0x00


	//----- nvinfo : EIATTR_KPARAM_INFO
	.align		4
.L_29:
        /*0078*/ 	.byte	0x04, 0x17
        /*007a*/ 	.short	(.L_31 - .L_30)
.L_30:
        /*007c*/ 	.word	0x00000000
        /*0080*/ 	.short	0x0006
        /*0082*/ 	.short	0x0030
        /*0084*/ 	.byte	0x00, 0xf0, 0x11, 0x00


	//----- nvinfo : EIATTR_KPARAM_INFO
	.align		4
.L_31:
        /*0088*/ 	.byte	0x04, 0x17
        /*008a*/ 	.short	(.L_33 - .L_32)
.L_32:
        /*008c*/ 	.word	0x00000000
        /*0090*/ 	.short	0x0005
        /*0092*/ 	.short	0x0028
        /*0094*/ 	.byte	0x00, 0xf5, 0x21, 0x00


	//----- nvinfo : EIATTR_KPARAM_INFO
	.align		4
.L_33:
        /*0098*/ 	.byte	0x04, 0x17
        /*009a*/ 	.short	(.L_35 - .L_34)
.L_34:
        /*009c*/ 	.word	0x00000000
        /*00a0*/ 	.short	0x0004
        /*00a2*/ 	.short	0x0020
        /*00a4*/ 	.byte	0x00, 0xf5, 0x21, 0x00


	//----- nvinfo : EIATTR_KPARAM_INFO
	.align		4
.L_35:
        /*00a8*/ 	.byte	0x04, 0x17
        /*00aa*/ 	.short	(.L_37 - .L_36)
.L_36:
        /*00ac*/ 	.word	0x00000000
        /*00b0*/ 	.short	0x0003
        /*00b2*/ 	.short	0x0018
        /*00b4*/ 	.byte	0x00, 0xf5, 0x21, 0x00


	//----- nvinfo : EIATTR_KPARAM_INFO
	.align		4
.L_37:
        /*00b8*/ 	.byte	0x04, 0x17
        /*00ba*/ 	.short	(.L_39 - .L_38)
.L_38:
        /*00bc*/ 	.word	0x00000000
        /*00c0*/ 	.short	0x0002
        /*00c2*/ 	.short	0x0010
        /*00c4*/ 	.byte	0x00, 0xf5, 0x21, 0x00


	//----- nvinfo : EIATTR_KPARAM_INFO
	.align		4
.L_39:
        /*00c8*/ 	.byte	0x04, 0x17
        /*00ca*/ 	.short	(.L_41 - .L_40)
.L_40:
        /*00cc*/ 	.word	0x00000000
        /*00d0*/ 	.short	0x0001
        /*00d2*/ 	.short	0x0008
        /*00d4*/ 	.byte	0x00, 0xf5, 0x21, 0x00


	//----- nvinfo : EIATTR_KPARAM_INFO
	.align		4
.L_41:
        /*00d8*/ 	.byte	0x04, 0x17
        /*00da*/ 	.short	(.L_43 - .L_42)
.L_42:
        /*00dc*/ 	.word	0x00000000
        /*00e0*/ 	.short	0x0000
        /*00e2*/ 	.short	0x0000
        /*00e4*/ 	.byte	0x00, 0xf5, 0x21, 0x00


	//----- nvinfo : EIATTR_SPARSE_MMA_MASK
	.align		4
.L_43:
        /*00e8*/ 	.byte	0x03, 0x50
        /*00ea*/ 	.short	0x0000


	//----- nvinfo : EIATTR_MAXREG_COUNT
	.align		4
        /*00ec*/ 	.byte	0x03, 0x1b
        /*00ee*/ 	.short	0x00ff


	//----- nvinfo : EIATTR_MERCURY_ISA_VERSION
	.align		4
        /*00f0*/ 	.byte	0x03, 0x5f
        /*00f2*/ 	.short	0x0101


	//----- nvinfo : EIATTR_VRC_CTA_INIT_COUNT
	.align		4
        /*00f4*/ 	.byte	0x02, 0x4a
	.zero		1
	.zero		1


	//----- nvinfo : EIATTR_EXIT_INSTR_OFFSETS
	.align		4
        /*00f8*/ 	.byte	0x04, 0x1c
        /*00fa*/ 	.short	(.L_45 - .L_44)


	//   ....[0]....
.L_44:
        /*00fc*/ 	.word	0x00000070


	//   ....[1]....
        /*0100*/ 	.word	0x00000b20


	//----- nvinfo : EIATTR_CRS_STACK_SIZE
	.align		4
.L_45:
        /*0104*/ 	.byte	0x04, 0x1e
        /*0106*/ 	.short	(.L_47 - .L_46)
.L_46:
        /*0108*/ 	.word	0x00000000


	//----- nvinfo : EIATTR_CBANK_PARAM_SIZE
	.align		4
.L_47:
        /*010c*/ 	.byte	0x03, 0x19
        /*010e*/ 	.short	0x0058


	//----- nvinfo : EIATTR_PARAM_CBANK
	.align		4
        /*0110*/ 	.byte	0x04, 0x0a
        /*0112*/ 	.short	(.L_49 - .L_48)
	.align		4
.L_48:
        /*0114*/ 	.word	index@(.nv.constant0._Z3sgtPfS_S_PKfS1_S1_ffPKiS3_iiii)
        /*0118*/ 	.short	0x0380
        /*011a*/ 	.short	0x0058


	//----- nvinfo : EIATTR_SW_WAR
	.align		4
.L_49:
        /*011c*/ 	.byte	0x04, 0x36
        /*011e*/ 	.short	(.L_51 - .L_50)
.L_50:
        /*0120*/ 	.word	0x00000008
.L_51:


//--------------------- .nv.info._Z10save_seismPfS_S_S_S_PKfS1_S1_S1_S1_PKiS3_iiii --------------------------
	.section	.nv.info._Z10save_seismPfS_S_S_S_PKfS1_S1_S1_S1_PKiS3_iiii,"",@"SHT_CUDA_INFO"
	.sectionflags	@""
	.align	4


	//----- nvinfo : EIATTR_CUDA_API_VERSION
	.align		4
        /*0000*/ 	.byte	0x04, 0x37
        /*0002*/ 	.short	(.L_53 - .L_52)
.L_52:
        /*0004*/ 	.word	0x00000082


	//----- nvinfo : EIATTR_KPARAM_INFO
	.align		4
.L_53:
        /*0008*/ 	.byte	0x04, 0x17
        /*000a*/ 	.short	(.L_55 - .L_54)
.L_54:
        /*000c*/ 	.word	0x00000000
        /*0010*/ 	.short	0x000f
        /*0012*/ 	.short	0x006c
        /*0014*/ 	.byte	0x00, 0xf0, 0x11, 0x00


	//----- nvinfo : EIATTR_KPARAM_INFO
	.align		4
.L_55:
        /*0018*/ 	.byte	0x04, 0x17
        /*001a*/ 	.short	(.L_57 - .L_56)
.L_56:
        /*001c*/ 	.word	0x00000000
        /*0020*/ 	.short	0x000e
        /*0022*/ 	.short	0x0068
        /*0024*/ 	.byte	0x00, 0xf0, 0x11, 0x00


	//----- nvinfo : EIATTR_KPARAM_INFO
	.align		4
.L_57:
        /*0028*/ 	.byte	0x04, 0x17
        /*002a*/ 	.short	(.L_59 - .L_58)
.L_58:
        /*002c*/ 	.word	0x00000000
        /*0030*/ 	.short	0x000d
        /*0032*/ 	.short	0x0064
        /*0034*/ 	.byte	0x00, 0xf0, 0x11, 0x00


	//----- nvinfo : EIATTR_KPARAM_INFO
	.align		4
.L_59:
        /*0038*/ 	.byte	0x04, 0x17
        /*003a*/ 	.short	(.L_61 - .L_60)
.L_60:
        /*003c*/ 	.word	0x00000000
        /*0040*/ 	.short	0x000c
        /*0042*/ 	.short	0x0060
        /*0044*/ 	.byte	0x00, 0xf0, 0x11, 0x00


	//----- nvinfo : EIATTR_KPARAM_INFO
	.align		4
.L_61:
        /*0048*/ 	.byte	0x04, 0x17
        /*004a*/ 	.short	(.L_63 - .L_62)
.L_62:
        /*004c*/ 	.word	0x00000000
        /*0050*/ 	.short	0x000b
        /*0052*/ 	.short	0x0058
        /*0054*/ 	.byte	0x00, 0xf5, 0x21, 0x00


	//----- nvinfo : EIATTR_KPARAM_INFO
	.align		4
.L_63:
        /*0058*/ 	.byte	0x04, 0x17
        /*005a*/ 	.short	(.L_65 - .L_64)
.L_64:
        /*005c*/ 	.word	0x00000000
        /*0060*/ 	.short	0x000a
        /*0062*/ 	.short	0x0050
        /*0064*/ 	.byte	0x00, 0xf5, 0x21, 0x00


	//----- nvinfo : EIATTR_KPARAM_INFO
	.align		4
.L_65:
        /*0068*/ 	.byte	0x04, 0x17
        /*006a*/ 	.short	(.L_67 - .L_66)
.L_66:
        /*006c*/ 	.word	0x00000000
        /*0070*/ 	.short	0x0009
        /*0072*/ 	.short	0x0048
        /*0074*/ 	.byte	0x00, 0xf5, 0x21, 0x00


	//----- nvinfo : EIATTR_KPARAM_INFO
	.align		4
.L_67:
        /*0078*/ 	.byte	0x04, 0x17
        /*007a*/ 	.short	(.L_69 - .L_68)
.L_68:
        /*007c*/ 	.word	0x00000000
        /*0080*/ 	.short	0x0008
        /*0082*/ 	.short	0x0040
        /*0084*/ 	.byte	0x00, 0xf5, 0x21, 0x00


	//----- nvinfo : EIATTR_KPARAM_INFO
	.align		4
.L_69:
        /*0088*/ 	.byte	0x04, 0x17
        /*008a*/ 	.short	(.L_71 - .L_70)
.L_70:
        /*008c*/ 	.word	0x00000000
        /*0090*/ 	.short	0x0007
        /*0092*/ 	.short	0x0038
        /*0094*/ 	.byte	0x00, 0xf5, 0x21, 0x00


	//----- nvinfo : EIATTR_KPARAM_INFO
	.align		4
.L_71:
        /*0098*/ 	.byte	0x04, 0x17
        /*009a*/ 	.short	(.L_73 - .L_72)
.L_72:
        /*009c*/ 	.word	0x00000000
        /*00a0*/ 	.short	0x0006
        /*00a2*/ 	.short	0x0030
        /*00a4*/ 	.byte	0x00, 0xf5, 0x21, 0x00


	//----- nvinfo : EIATTR_KPARAM_INFO
	.align		4
.L_73:
        /*00a8*/ 	.byte	0x04, 0x17
        /*00aa*/ 	.short	(.L_75 - .L_74)
.L_74:
        /*00ac*/ 	.word	0x00000000
        /*00b0*/ 	.short	0x0005
        /*00b2*/ 	.short	0x0028
        /*00b4*/ 	.byte	0x00, 0xf5, 0x21, 0x00


	//----- nvinfo : EIATTR_KPARAM_INFO
	.align		4
.L_75:
        /*00b8*/ 	.byte	0x04, 0x17
        /*00ba*/ 	.short	(.L_77 - .L_76)
.L_76:
        /*00bc*/ 	.word	0x00000000
        /*00c0*/ 	.short	0x0004
        /*00c2*/ 	.short	0x0020
        /*00c4*/ 	.byte	0x00, 0xf5, 0x21, 0x00


	//----- nvinfo : EIATTR_KPARAM_INFO
	.align		4
.L_77:
        /*00c8*/ 	.byte	0x04, 0x17
        /*00ca*/ 	.short	(.L_79 - .L_78)
.L_78:
        /*00cc*/ 	.word	0x00000000
        /*00d0*/ 	.short	0x0003
        /*00d2*/ 	.short	0x0018
        /*00d4*/ 	.byte	0x00, 0xf5, 0x21, 0x00


	//----- nvinfo : EIATTR_KPARAM_INFO
	.align		4
.L_79:
        /*00d8*/ 	.byte	0x04, 0x17
        /*00da*/ 	.short	(.L_81 - .L_80)
.L_80:
        /*00dc*/ 	.word	0x00000000
        /*00e0*/ 	.short	0x0002
        /*00e2*/ 	.short	0x0010
        /*00e4*/ 	.byte	0x00, 0xf5, 0x21, 0x00


	//----- nvinfo : EIATTR_KPARAM_INFO
	.align		4
.L_81:
        /*00e8*/ 	.byte	0x04, 0x17
        /*00ea*/ 	.short	(.L_83 - .L_82)
.L_82:
        /*00ec*/ 	.word	0x00000000
        /*00f0*/ 	.short	0x0001
        /*00f2*/ 	.short	0x0008
        /*00f4*/ 	.byte	0x00, 0xf5, 0x21, 0x00


	//----- nvinfo : EIATTR_KPARAM_INFO
	.align		4
.L_83:
        /*00f8*/ 	.byte	0x04, 0x17
        /*00fa*/ 	.short	(.L_85 - .L_84)
.L_84:
        /*00fc*/ 	.word	0x00000000
        /*0100*/ 	.short	0x0000
        /*0102*/ 	.short	0x0000
        /*0104*/ 	.byte	0x00, 0xf5, 0x21, 0x00


	//----- nvinfo : EIATTR_SPARSE_MMA_MASK
	.align		4
.L_85:
        /*0108*/ 	.byte	0x03, 0x50
        /*010a*/ 	.short	0x0000


	//----- nvinfo : EIATTR_MAXREG_COUNT
	.align		4
        /*010c*/ 	.byte	0x03, 0x1b
        /*010e*/ 	.short	0x00ff


	//----- nvinfo : EIATTR_MERCURY_ISA_VERSION
	.align		4
        /*0110*/ 	.byte	0x03, 0x5f
        /*0112*/ 	.short	0x0101


	//----- nvinfo : EIATTR_VRC_CTA_INIT_COUNT
	.align		4
        /*0114*/ 	.byte	0x02, 0x4a
	.zero		1
	.zero		1


	//----- nvinfo : EIATTR_EXIT_INSTR_OFFSETS
	.align		4
        /*0118*/ 	.byte	0x04, 0x1c
        /*011a*/ 	.short	(.L_87 - .L_86)


	//   ....[0]....
.L_86:
        /*011c*/ 	.word	0x00000070


	//   ....[1]....
        /*0120*/ 	.word	0x00000310


	//----- nvinfo : EIATTR_CBANK_PARAM_SIZE
	.align		4
.L_87:
        /*0124*/ 	.byte	0x03, 0x19
        /*0126*/ 	.short	0x0070


	//----- nvinfo : EIATTR_PARAM_CBANK
	.align		4
        /*0128*/ 	.byte	0x04, 0x0a
        /*012a*/ 	.short	(.L_89 - .L_88)
	.align		4
.L_88:
        /*012c*/ 	.word	index@(.nv.constant0._Z10save_seismPfS_S_S_S_PKfS1_S1_S1_S1_PKiS3_iiii)
        /*0130*/ 	.short	0x0380
        /*0132*/ 	.short	0x0070


	//----- nvinfo : EIATTR_SW_WAR
	.align		4
.L_89:
        /*0134*/ 	.byte	0x04, 0x36
        /*0136*/ 	.short	(.L_91 - .L_90)
.L_90:
        /*0138*/ 	.word	0x00000008
.L_91:


//--------------------- .nv.callgraph             --------------------------
	.section	.nv.callgraph,"",@"SHT_CUDA_CALLGRAPH"
	.align	4
	.sectionentsize	8
	.align		4
        /*0000*/ 	.word	0x00000000
	.align		4
        /*0004*/ 	.word	0xffffffff
	.align		4
        /*0008*/ 	.word	0x00000000
	.align		4
        /*000c*/ 	.word	0xfffffffe
	.align		4
        /*0010*/ 	.word	0x00000000
	.align		4
        /*0014*/ 	.word	0xfffffffd
	.align		4
        /*0018*/ 	.word	0x00000000
	.align		4
        /*001c*/ 	.word	0xfffffffc


//--------------------- .text._Z3sgtPfS_S_PKfS1_S1_ffPKiS3_iiii --------------------------
	.section	.text._Z3sgtPfS_S_PKfS1_S1_ffPKiS3_iiii,"ax",@progbits
	.align	128
        .global         _Z3sgtPfS_S_PKfS1_S1_ffPKiS3_iiii
        .type           _Z3sgtPfS_S_PKfS1_S1_ffPKiS3_iiii,@function
        .size           _Z3sgtPfS_S_PKfS1_S1_ffPKiS3_iiii,(.L_x_17 - _Z3sgtPfS_S_PKfS1_S1_ffPKiS3_iiii)
        .other          _Z3sgtPfS_S_PKfS1_S1_ffPKiS3_iiii,@"STO_CUDA_ENTRY STV_DEFAULT"
_Z3sgtPfS_S_PKfS1_S1_ffPKiS3_iiii:
.text._Z3sgtPfS_S_PKfS1_S1_ffPKiS3_iiii:
[----:B------:R-:W-:Y:S01]  /*0000*/  LDC R1, c[0x0][0x37c] ;  /* 0x0000df00ff017b82 */ /* 0x000fe20000000800 */
[----:B------:R-:W0:Y:S07]  /*0010*/  S2R R4, SR_TID.X ;  /* 0x0000000000047919 */ /* 0x000e2e0000002100 */
[----:B------:R-:W0:Y:S01]  /*0020*/  S2UR UR4, SR_CTAID.X ;  /* 0x00000000000479c3 */ /* 0x000e220000002500 */
[----:B------:R-:W1:Y:S07]  /*0030*/  LDCU UR5, c[0x0][0x3d0] ;  /* 0x00007a00ff0577ac */ /* 0x000e6e0008000800 */
[----:B------:R-:W0:Y:S02]  /*0040*/  LDC R3, c[0x0][0x360] ;  /* 0x0000d800ff037b82 */ /* 0x000e240000000800 */
[----:B0-----:R-:W-:-:S05]  /*0050*/  IMAD R4, R3, UR4, R4 ;  /* 0x0000000403047c24 */ /* 0x001fca000f8e0204 */
[----:B-1----:R-:W-:-:S13]  /*0060*/  ISETP.GE.AND P0, PT, R4, UR5, PT ;  /* 0x0000000504007c0c */ /* 0x002fda000bf06270 */
[----:B------:R-:W-:Y:S05]  /*0070*/  @P0 EXIT ;  /* 0x000000000000094d */ /* 0x000fea0003800000 */
[----:B------:R-:W0:Y:S01]  /*0080*/  LDC.64 R2, c[0x0][0x3b8] ;  /* 0x0000ee00ff027b82 */ /* 0x000e220000000a00 */
[----:B------:R-:W1:Y:S01]  /*0090*/  LDCU.64 UR4, c[0x0][0x358] ;  /* 0x00006b00ff0477ac */ /* 0x000e620008000a00 */
[----:B------:R-:W2:Y:S06]  /*00a0*/  LDCU UR6, c[0x0][0x3c8] ;  /* 0x00007900ff0677ac */ /* 0x000eac0008000800 */
[----:B------:R-:W3:Y:S08]  /*00b0*/  LDC.64 R8, c[0x0][0x3c0] ;  /* 0x0000f000ff087b82 */ /* 0x000ef00000000a00 */
[----:B------:R-:W4:Y:S01]  /*00c0*/  LDC.64 R22, c[0x0][0x398] ;  /* 0x0000e600ff167b82 */ /* 0x000f220000000a00 */
[----:B0-----:R-:W-:-:S07]  /*00d0*/  IMAD.WIDE R2, R4, 0x4, R2 ;  /* 0x0000000404027825 */ /* 0x001fce00078e0202 */
[----:B------:R-:W0:Y:S01]  /*00e0*/  LDC.64 R20, c[0x0][0x3a8] ;  /* 0x0000ea00ff147b82 */ /* 0x000e220000000a00 */
[----:B-1----:R-:W2:Y:S01]  /*00f0*/  LDG.E R2, desc[UR4][R2.64] ;  /* 0x0000000402027981 */ /* 0x002ea2000c1e1900 */
[----:B---3--:R-:W-:-:S06]  /*0100*/  IMAD.WIDE R8, R4, 0x4, R8 ;  /* 0x0000000404087825 */ /* 0x008fcc00078e0208 */
[----:B------:R-:W1:Y:S01]  /*0110*/  LDC.64 R14, c[0x0][0x3b0] ;  /* 0x0000ec00ff0e7b82 */ /* 0x000e620000000a00 */
[----:B------:R-:W2:Y:S01]  /*0120*/  LDG.E R5, desc[UR4][R8.64] ;  /* 0x0000000408057981 */ /* 0x000ea2000c1e1900 */
[----:B-1----:R-:W-:-:S04]  /*0130*/  FFMA R0, R14, 2, R15 ;  /* 0x400000000e007823 */ /* 0x002fc8000000000f */
[----:B------:R-:W-:-:S04]  /*0140*/  FMUL R0, R0, R15 ;  /* 0x0000000f00007220 */ /* 0x000fc80000400000 */
[----:B------:R-:W1:Y:S01]  /*0150*/  F2F.F64.F32 R18, R0 ;  /* 0x0000000000127310 */ /* 0x000e620000201800 */
[----:B--2---:R-:W-:-:S04]  /*0160*/  IMAD R5, R5, UR6, R2 ;  /* 0x0000000605057c24 */ /* 0x004fc8000f8e0202 */
[----:B----4-:R-:W-:-:S04]  /*0170*/  IMAD.WIDE R22, R5, 0x4, R22 ;  /* 0x0000000405167825 */ /* 0x010fc800078e0216 */
[----:B0-----:R-:W-:Y:S01]  /*0180*/  IMAD.WIDE R20, R5, 0x4, R20 ;  /* 0x0000000405147825 */ /* 0x001fe200078e0214 */
[----:B------:R-:W2:Y:S04]  /*0190*/  LDG.E R6, desc[UR4][R22.64] ;  /* 0x0000000416067981 */ /* 0x000ea8000c1e1900 */
[----:B------:R-:W2:Y:S01]  /*01a0*/  LDG.E R7, desc[UR4][R20.64] ;  /* 0x0000000414077981 */ /* 0x000ea2000c1e1900 */
[----:B-1----:R-:W0:Y:S01]  /*01b0*/  MUFU.RCP64H R9, R19 ;  /* 0x0000001300097308 */ /* 0x002e220000001800 */
[----:B------:R-:W-:-:S07]  /*01c0*/  IMAD.MOV.U32 R8, RZ, RZ, 0x1 ;  /* 0x00000001ff087424 */ /* 0x000fce00078e00ff */
[----:B------:R-:W1:Y:S01]  /*01d0*/  F2F.F64.F32 R16, R14 ;  /* 0x0000000e00107310 */ /* 0x000e620000201800 */
[----:B0-----:R-:W-:-:S08]  /*01e0*/  DFMA R2, -R18, R8, 1 ;  /* 0x3ff000001202742b */ /* 0x001fd00000000108 */
[----:B------:R-:W-:-:S08]  /*01f0*/  DFMA R10, R2, R2, R2 ;  /* 0x00000002020a722b */ /* 0x000fd00000000002 */
[----:B------:R-:W-:Y:S02]  /*0200*/  DFMA R10, R8, R10, R8 ;  /* 0x0000000a080a722b */ /* 0x000fe40000000008 */
[----:B-1----:R-:W-:-:S06]  /*0210*/  DMUL R16, R16, -0.5 ;  /* 0xbfe0000010107828 */ /* 0x002fcc0000000000 */
[----:B------:R-:W-:-:S08]  /*0220*/  DFMA R12, -R18, R10, 1 ;  /* 0x3ff00000120c742b */ /* 0x000fd0000000010a */
[----:B------:R-:W-:Y:S01]  /*0230*/  DFMA R12, R10, R12, R10 ;  /* 0x0000000c0a0c722b */ /* 0x000fe2000000000a */
[----:B------:R-:W-:Y:S01]  /*0240*/  BSSY.RECONVERGENT B0, `(.L_x_0) ;  /* 0x0000011000007945 */ /* 0x000fe20003800200 */
[----:B--2---:R-:W-:-:S04]  /*0250*/  FADD R7, R6, R7 ;  /* 0x0000000706077221 */ /* 0x004fc80000000000 */
[----:B------:R-:W0:Y:S02]  /*0260*/  F2F.F64.F32 R2, R7 ;  /* 0x0000000700027310 */ /* 0x000e240000201800 */
[----:B0-----:R-:W-:-:S08]  /*0270*/  DMUL R8, R16, R2 ;  /* 0x0000000210087228 */ /* 0x001fd00000000000 */
[----:B------:R-:W-:-:S08]  /*0280*/  DMUL R2, R8, R12 ;  /* 0x0000000c08027228 */ /* 0x000fd00000000000 */
[----:B------:R-:W-:-:S08]  /*0290*/  DFMA R10, -R18, R2, R8 ;  /* 0x00000002120a722b */ /* 0x000fd00000000108 */
[----:B------:R-:W-:Y:S01]  /*02a0*/  DFMA R2, R12, R10, R2 ;  /* 0x0000000a0c02722b */ /* 0x000fe20000000002 */
[----:B------:R-:W-:-:S09]  /*02b0*/  FSETP.GEU.AND P1, PT, |R9|, 6.5827683646048100446e-37, PT ;  /* 0x036000000900780b */ /* 0x000fd20003f2e200 */
[----:B------:R-:W-:-:S05]  /*02c0*/  FFMA R0, RZ, R19, R3 ;  /* 0x00000013ff007223 */ /* 0x000fca0000000003 */
[----:B------:R-:W-:-:S13]  /*02d0*/  FSETP.GT.AND P0, PT, |R0|, 1.469367938527859385e-39, PT ;  /* 0x001000000000780b */ /* 0x000fda0003f04200 */
[----:B------:R-:W-:Y:S05]  /*02e0*/  @P0 BRA P1, `(.L_x_1) ;  /* 0x0000000000180947 */ /* 0x000fea0000800000 */
[----:B------:R-:W-:Y:S01]  /*02f0*/  IMAD.MOV.U32 R10, RZ, RZ, R18 ;  /* 0x000000ffff0a7224 */ /* 0x000fe200078e0012 */
[----:B------:R-:W-:Y:S01]  /*0300*/  MOV R0, 0x330 ;  /* 0x0000033000007802 */ /* 0x000fe20000000f00 */
[----:B------:R-:W-:-:S07]  /*0310*/  IMAD.MOV.U32 R11, RZ, RZ, R19 ;  /* 0x000000ffff0b7224 */ /* 0x000fce00078e0013 */
[----:B------:R-:W-:Y:S05]  /*0320*/  CALL.REL.NOINC `($__internal_0_$__cuda_sm20_div_rn_f64_full) ;  /* 0x0000000800007944 */ /* 0x000fea0003c00000 */
[----:B------:R-:W-:Y:S02]  /*0330*/  IMAD.MOV.U32 R2, RZ, RZ, R26 ;  /* 0x000000ffff027224 */ /* 0x000fe400078e001a */
[----:B------:R-:W-:-:S07]  /*0340*/  IMAD.MOV.U32 R3, RZ, RZ, R27 ;  /* 0x000000ffff037224 */ /* 0x000fce00078e001b */
.L_x_1:
[----:B------:R-:W-:Y:S05]  /*0350*/  BSYNC.RECONVERGENT B0 ;  /* 0x0000000000007941 */ /* 0x000fea0003800200 */
.L_x_0:
[----:B------:R-:W0:Y:S01]  /*0360*/  LDCU UR6, c[0x0][0x3b4] ;  /* 0x00007680ff0677ac */ /* 0x000e220008000800 */
[----:B------:R-:W-:Y:S01]  /*0370*/  MOV R8, 0x1 ;  /* 0x0000000100087802 */ /* 0x000fe20000000f00 */
[----:B------:R-:W-:Y:S01]  /*0380*/  F2F.F64.F32 R6, R6 ;  /* 0x0000000600067310 */ /* 0x000fe20000201800 */
[----:B------:R-:W-:Y:S07]  /*0390*/  BSSY.RECONVERGENT B0, `(.L_x_2) ;  /* 0x0000018000007945 */ /* 0x000fee0003800200 */
[----:B0-----:R-:W0:Y:S08]  /*03a0*/  F2F.F64.F32 R14, UR6 ;  /* 0x00000006000e7d10 */ /* 0x001e300008201800 */
[----:B0-----:R-:W0:Y:S02]  /*03b0*/  MUFU.RCP64H R9, R15 ;  /* 0x0000000f00097308 */ /* 0x001e240000001800 */
[----:B0-----:R-:W-:-:S08]  /*03c0*/  DFMA R10, -R14, R8, 1 ;  /* 0x3ff000000e0a742b */ /* 0x001fd00000000108 */
[----:B------:R-:W-:-:S08]  /*03d0*/  DFMA R10, R10, R10, R10 ;  /* 0x0000000a0a0a722b */ /* 0x000fd0000000000a */
[----:B------:R-:W-:Y:S02]  /*03e0*/  DFMA R8, R8, R10, R8 ;  /* 0x0000000a0808722b */ /* 0x000fe40000000008 */
[----:B------:R-:W-:-:S06]  /*03f0*/  DMUL R10, R6, 0.5 ;  /* 0x3fe00000060a7828 */ /* 0x000fcc0000000000 */
[----:B------:R-:W-:-:S04]  /*0400*/  DFMA R12, -R14, R8, 1 ;  /* 0x3ff000000e0c742b */ /* 0x000fc80000000108 */
[----:B------:R-:W-:-:S04]  /*0410*/  FSETP.GEU.AND P1, PT, |R11|, 6.5827683646048100446e-37, PT ;  /* 0x036000000b00780b */ /* 0x000fc80003f2e200 */
[----:B------:R-:W-:-:S08]  /*0420*/  DFMA R8, R8, R12, R8 ;  /* 0x0000000c0808722b */ /* 0x000fd00000000008 */
[----:B------:R-:W-:-:S08]  /*0430*/  DMUL R12, R10, R8 ;  /* 0x000000080a0c7228 */ /* 0x000fd00000000000 */
[----:B------:R-:W-:-:S08]  /*0440*/  DFMA R24, -R14, R12, R10 ;  /* 0x0000000c0e18722b */ /* 0x000fd0000000010a */
[----:B------:R-:W-:-:S10]  /*0450*/  DFMA R8, R8, R24, R12 ;  /* 0x000000180808722b */ /* 0x000fd4000000000c */
[----:B------:R-:W-:-:S05]  /*0460*/  FFMA R0, RZ, R15, R9 ;  /* 0x0000000fff007223 */ /* 0x000fca0000000009 */
[----:B------:R-:W-:-:S13]  /*0470*/  FSETP.GT.AND P0, PT, |R0|, 1.469367938527859385e-39, PT ;  /* 0x001000000000780b */ /* 0x000fda0003f04200 */
[----:B------:R-:W-:Y:S05]  /*0480*/  @P0 BRA P1, `(.L_x_3) ;  /* 0x0000000000200947 */ /* 0x000fea0000800000 */
[----:B------:R-:W-:Y:S01]  /*0490*/  IMAD.MOV.U32 R8, RZ, RZ, R10 ;  /* 0x000000ffff087224 */ /* 0x000fe200078e000a */
[----:B------:R-:W-:Y:S01]  /*04a0*/  MOV R0, 0x4f0 ;  /* 0x000004f000007802 */ /* 0x000fe20000000f00 */
[----:B------:R-:W-:Y:S02]  /*04b0*/  IMAD.MOV.U32 R9, RZ, RZ, R11 ;  /* 0x000000ffff097224 */ /* 0x000fe400078e000b */
[----:B------:R-:W-:Y:S02]  /*04c0*/  IMAD.MOV.U32 R10, RZ, RZ, R14 ;  /* 0x000000ffff0a7224 */ /* 0x000fe400078e000e */
[----:B------:R-:W-:-:S07]  /*04d0*/  IMAD.MOV.U32 R11, RZ, RZ, R15 ;  /* 0x000000ffff0b7224 */ /* 0x000fce00078e000f */
[----:B------:R-:W-:Y:S05]  /*04e0*/  CALL.REL.NOINC `($__internal_0_$__cuda_sm20_div_rn_f64_full) ;  /* 0x0000000400907944 */ /* 0x000fea0003c00000 */
[----:B------:R-:W-:Y:S01]  /*04f0*/  MOV R8, R26 ;  /* 0x0000001a00087202 */ /* 0x000fe20000000f00 */
[----:B------:R-:W-:-:S07]  /*0500*/  IMAD.MOV.U32 R9, RZ, RZ, R27 ;  /* 0x000000ffff097224 */ /* 0x000fce00078e001b */
.L_x_3:
[----:B------:R-:W-:Y:S05]  /*0510*/  BSYNC.RECONVERGENT B0 ;  /* 0x0000000000007941 */ /* 0x000fea0003800200 */
.L_x_2:
[----:B------:R-:W0:Y:S01]  /*0520*/  LDC.64 R10, c[0x0][0x3d0] ;  /* 0x0000f400ff0a7b82 */ /* 0x000e220000000a00 */
[----:B------:R-:W-:-:S06]  /*0530*/  DADD R2, R8, R2 ;  /* 0x0000000008027229 */ /* 0x000fcc0000000002 */
[----:B------:R-:W1:Y:S01]  /*0540*/  F2F.F32.F64 R13, R2 ;  /* 0x00000002000d7310 */ /* 0x000e620000301000 */
[----:B------:R-:W2:Y:S01]  /*0550*/  LDC.64 R6, c[0x0][0x380] ;  /* 0x0000e000ff067b82 */ /* 0x000ea20000000a00 */
[----:B0-----:R-:W-:-:S04]  /*0560*/  IMAD R4, R10, R11, R4 ;  /* 0x0000000b0a047224 */ /* 0x001fc800078e0204 */
[----:B--2---:R-:W-:-:S05]  /*0570*/  IMAD.WIDE R6, R4, 0x4, R6 ;  /* 0x0000000404067825 */ /* 0x004fca00078e0206 */
[----:B-1----:R0:W-:Y:S04]  /*0580*/  STG.E desc[UR4][R6.64], R13 ;  /* 0x0000000d06007986 */ /* 0x0021e8000c101904 */
[----:B------:R-:W2:Y:S04]  /*0590*/  LDG.E R23, desc[UR4][R22.64] ;  /* 0x0000000416177981 */ /* 0x000ea8000c1e1900 */
[----:B------:R-:W2:Y:S01]  /*05a0*/  LDG.E R20, desc[UR4][R20.64] ;  /* 0x0000000414147981 */ /* 0x000ea2000c1e1900 */
[----:B------:R-:W1:Y:S01]  /*05b0*/  MUFU.RCP64H R9, R19 ;  /* 0x0000001300097308 */ /* 0x000e620000001800 */
[----:B------:R-:W-:Y:S01]  /*05c0*/  IMAD.MOV.U32 R8, RZ, RZ, 0x1 ;  /* 0x00000001ff087424 */ /* 0x000fe200078e00ff */
[----:B------:R-:W-:Y:S05]  /*05d0*/  BSSY.RECONVERGENT B0, `(.L_x_4) ;  /* 0x0000016000007945 */ /* 0x000fea0003800200 */
[----:B-1----:R-:W-:-:S08]  /*05e0*/  DFMA R10, -R18, R8, 1 ;  /* 0x3ff00000120a742b */ /* 0x002fd00000000108 */
[----:B------:R-:W-:-:S08]  /*05f0*/  DFMA R10, R10, R10, R10 ;  /* 0x0000000a0a0a722b */ /* 0x000fd0000000000a */
[----:B------:R-:W-:-:S08]  /*0600*/  DFMA R10, R8, R10, R8 ;  /* 0x0000000a080a722b */ /* 0x000fd00000000008 */
[----:B------:R-:W-:-:S08]  /*0610*/  DFMA R8, -R18, R10, 1 ;  /* 0x3ff000001208742b */ /* 0x000fd0000000010a */
[----:B------:R-:W-:Y:S01]  /*0620*/  DFMA R10, R10, R8, R10 ;  /* 0x000000080a0a722b */ /* 0x000fe2000000000a */
[----:B--2---:R-:W-:-:S04]  /*0630*/  FADD R0, R23, R20 ;  /* 0x0000001417007221 */ /* 0x004fc80000000000 */
[----:B------:R-:W1:Y:S02]  /*0640*/  F2F.F64.F32 R2, R0 ;  /* 0x0000000000027310 */ /* 0x000e640000201800 */
[----:B-1----:R-:W-:-:S08]  /*0650*/  DMUL R8, R16, R2 ;  /* 0x0000000210087228 */ /* 0x002fd00000000000 */
[----:B------:R-:W-:Y:S02]  /*0660*/  DMUL R2, R10, R8 ;  /* 0x000000080a027228 */ /* 0x000fe40000000000 */
[----:B------:R-:W-:-:S06]  /*0670*/  FSETP.GEU.AND P1, PT, |R9|, 6.5827683646048100446e-37, PT ;  /* 0x036000000900780b */ /* 0x000fcc0003f2e200 */
[----:B0-----:R-:W-:-:S08]  /*0680*/  DFMA R6, -R18, R2, R8 ;  /* 0x000000021206722b */ /* 0x001fd00000000108 */
[----:B------:R-:W-:-:S10]  /*0690*/  DFMA R2, R10, R6, R2 ;  /* 0x000000060a02722b */ /* 0x000fd40000000002 */
[----:B------:R-:W-:-:S05]  /*06a0*/  FFMA R6, RZ, R19, R3 ;  /* 0x00000013ff067223 */ /* 0x000fca0000000003 */
[----:B------:R-:W-:-:S13]  /*06b0*/  FSETP.GT.AND P0, PT, |R6|, 1.469367938527859385e-39, PT ;  /* 0x001000000600780b */ /* 0x000fda0003f04200 */
[----:B------:R-:W-:Y:S05]  /*06c0*/  @P0 BRA P1, `(.L_x_5) ;  /* 0x0000000000180947 */ /* 0x000fea0000800000 */
[----:B------:R-:W-:Y:S01]  /*06d0*/  IMAD.MOV.U32 R10, RZ, RZ, R18 ;  /* 0x000000ffff0a7224 */ /* 0x000fe200078e0012 */
[----:B------:R-:W-:Y:S01]  /*06e0*/  MOV R0, 0x710 ;  /* 0x0000071000007802 */ /* 0x000fe20000000f00 */
[----:B------:R-:W-:-:S07]  /*06f0*/  IMAD.MOV.U32 R11, RZ, RZ, R19 ;  /* 0x000000ffff0b7224 */ /* 0x000fce00078e0013 */
[----:B------:R-:W-:Y:S05]  /*0700*/  CALL.REL.NOINC `($__internal_0_$__cuda_sm20_div_rn_f64_full) ;  /* 0x0000000400087944 */ /* 0x000fea0003c00000 */
[----:B------:R-:W-:Y:S01]  /*0710*/  MOV R2, R26 ;  /* 0x0000001a00027202 */ /* 0x000fe20000000f00 */
[----:B------:R-:W-:-:S07]  /*0720*/  IMAD.MOV.U32 R3, RZ, RZ, R27 ;  /* 0x000000ffff037224 */ /* 0x000fce00078e001b */
.L_x_5:
[----:B------:R-:W-:Y:S05]  /*0730*/  BSYNC.RECONVERGENT B0 ;  /* 0x0000000000007941 */ /* 0x000fea0003800200 */
.L_x_4:
[----:B------:R-:W0:Y:S01]  /*0740*/  MUFU.RCP64H R7, R15 ;  /* 0x0000000f00077308 */ /* 0x000e220000001800 */
[----:B------:R-:W-:Y:S01]  /*0750*/  IMAD.MOV.U32 R6, RZ, RZ, 0x1 ;  /* 0x00000001ff067424 */ /* 0x000fe200078e00ff */
[----:B------:R-:W-:Y:S06]  /*0760*/  BSSY.RECONVERGENT B0, `(.L_x_6) ;  /* 0x0000015000007945 */ /* 0x000fec0003800200 */
[----:B------:R-:W1:Y:S01]  /*0770*/  F2F.F64.F32 R20, R20 ;  /* 0x0000001400147310 */ /* 0x000e620000201800 */
[----:B0-----:R-:W-:-:S08]  /*0780*/  DFMA R8, -R14, R6, 1 ;  /* 0x3ff000000e08742b */ /* 0x001fd00000000106 */
[----:B------:R-:W-:-:S08]  /*0790*/  DFMA R8, R8, R8, R8 ;  /* 0x000000080808722b */ /* 0x000fd00000000008 */
[----:B------:R-:W-:Y:S02]  /*07a0*/  DFMA R6, R6, R8, R6 ;  /* 0x000000080606722b */ /* 0x000fe40000000006 */
[----:B-1----:R-:W-:-:S06]  /*07b0*/  DMUL R8, R20, 0.5 ;  /* 0x3fe0000014087828 */ /* 0x002fcc0000000000 */
        /* <DEDUP_REMOVED lines=15> */
.L_x_7:
[----:B------:R-:W-:Y:S05]  /*08b0*/  BSYNC.RECONVERGENT B0 ;  /* 0x0000000000007941 */ /* 0x000fea0003800200 */
.L_x_6:
[----:B------:R-:W0:Y:S01]  /*08c0*/  LDC.64 R8, c[0x0][0x390] ;  /* 0x0000e400ff087b82 */ /* 0x000e220000000a00 */
[----:B------:R-:W-:-:S06]  /*08d0*/  DADD R2, R6, R2 ;  /* 0x0000000006027229 */ /* 0x000fcc0000000002 */
[----:B------:R-:W1:Y:S01]  /*08e0*/  F2F.F32.F64 R17, R2 ;  /* 0x0000000200117310 */ /* 0x000e620000301000 */
[----:B------:R-:W2:Y:S01]  /*08f0*/  LDC.64 R10, c[0x0][0x3a0] ;  /* 0x0000e800ff0a7b82 */ /* 0x000ea20000000a00 */
[----:B0-----:R-:W-:-:S05]  /*0900*/  IMAD.WIDE R6, R4, 0x4, R8 ;  /* 0x0000000404067825 */ /* 0x001fca00078e0208 */
[----:B-1----:R0:W-:Y:S01]  /*0910*/  STG.E desc[UR4][R6.64], R17 ;  /* 0x0000001106007986 */ /* 0x0021e2000c101904 */
[----:B--2---:R-:W-:-:S06]  /*0920*/  IMAD.WIDE R8, R5, 0x4, R10 ;  /* 0x0000000405087825 */ /* 0x004fcc00078e020a */
        /* <DEDUP_REMOVED lines=9> */
[----:B--2---:R-:W1:Y:S02]  /*09c0*/  F2F.F64.F32 R10, R8 ;  /* 0x00000008000a7310 */ /* 0x004e640000201800 */
[----:B-1----:R-:W-:-:S08]  /*09d0*/  DMUL R10, R10, 0.5 ;  /* 0x3fe000000a0a7828 */ /* 0x002fd00000000000 */
        /* <DEDUP_REMOVED lines=8> */
[----:B------:R-:W-:Y:S01]  /*0a60*/  MOV R10, R14 ;  /* 0x0000000e000a7202 */ /* 0x000fe20000000f00 */
[----:B------:R-:W-:Y:S01]  /*0a70*/  IMAD.MOV.U32 R9, RZ, RZ, R11 ;  /* 0x000000ffff097224 */ /* 0x000fe200078e000b */
[----:B------:R-:W-:Y:S01]  /*0a80*/  MOV R0, 0xab0 ;  /* 0x00000ab000007802 */ /* 0x000fe20000000f00 */
[----:B------:R-:W-:-:S07]  /*0a90*/  IMAD.MOV.U32 R11, RZ, RZ, R15 ;  /* 0x000000ffff0b7224 */ /* 0x000fce00078e000f */
[----:B------:R-:W-:Y:S05]  /*0aa0*/  CALL.REL.NOINC `($__internal_0_$__cuda_sm20_div_rn_f64_full) ;  /* 0x0000000000207944 */ /* 0x000fea0003c00000 */
[----:B------:R-:W-:Y:S02]  /*0ab0*/  IMAD.MOV.U32 R2, RZ, RZ, R26 ;  /* 0x000000ffff027224 */ /* 0x000fe400078e001a */
[----:B------:R-:W-:-:S07]  /*0ac0*/  IMAD.MOV.U32 R3, RZ, RZ, R27 ;  /* 0x000000ffff037224 */ /* 0x000fce00078e001b */
.L_x_9:
[----:B------:R-:W-:Y:S05]  /*0ad0*/  BSYNC.RECONVERGENT B0 ;  /* 0x0000000000007941 */ /* 0x000fea0003800200 */
.L_x_8:
[----:B------:R-:W0:Y:S01]  /*0ae0*/  LDC.64 R6, c[0x0][0x388] ;  /* 0x0000e200ff067b82 */ /* 0x000e220000000a00 */
[----:B------:R-:W1:Y:S01]  /*0af0*/  F2F.F32.F64 R3, R2 ;  /* 0x0000000200037310 */ /* 0x000e620000301000 */
[----:B0-----:R-:W-:-:S05]  /*0b00*/  IMAD.WIDE R4, R4, 0x4, R6 ;  /* 0x0000000404047825 */ /* 0x001fca00078e0206 */
[----:B-1----:R-:W-:Y:S01]  /*0b10*/  STG.E desc[UR4][R4.64], R3 ;  /* 0x0000000304007986 */ /* 0x002fe2000c101904 */
[----:B------:R-:W-:Y:S05]  /*0b20*/  EXIT ;  /* 0x000000000000794d */ /* 0x000fea0003800000 */
        .weak           $__internal_0_$__cuda_sm20_div_rn_f64_full
        .type           $__internal_0_$__cuda_sm20_div_rn_f64_full,@function
        .size           $__internal_0_$__cuda_sm20_div_rn_f64_full,(.L_x_17 - $__internal_0_$__cuda_sm20_div_rn_f64_full)
$__internal_0_$__cuda_sm20_div_rn_f64_full:
[C---:B------:R-:W-:Y:S01]  /*0b30*/  FSETP.GEU.AND P0, PT, |R11|.reuse, 1.469367938527859385e-39, PT ;  /* 0x001000000b00780b */ /* 0x040fe20003f0e200 */
[----:B------:R-:W-:Y:S01]  /*0b40*/  IMAD.MOV.U32 R32, RZ, RZ, 0x1ca00000 ;  /* 0x1ca00000ff207424 */ /* 0x000fe200078e00ff */
[----:B------:R-:W-:Y:S01]  /*0b50*/  LOP3.LUT R12, R11, 0x800fffff, RZ, 0xc0, !PT ;  /* 0x800fffff0b0c7812 */ /* 0x000fe200078ec0ff */
[----:B------:R-:W-:Y:S01]  /*0b60*/  BSSY.RECONVERGENT B1, `(.L_x_10) ;  /* 0x0000054000017945 */ /* 0x000fe20003800200 */
[C---:B------:R-:W-:Y:S02]  /*0b70*/  FSETP.GEU.AND P2, PT, |R9|.reuse, 1.469367938527859385e-39, PT ;  /* 0x001000000900780b */ /* 0x040fe40003f4e200 */
[----:B------:R-:W-:Y:S01]  /*0b80*/  LOP3.LUT R13, R12, 0x3ff00000, RZ, 0xfc, !PT ;  /* 0x3ff000000c0d7812 */ /* 0x000fe200078efcff */
[----:B------:R-:W-:Y:S01]  /*0b90*/  IMAD.MOV.U32 R12, RZ, RZ, R10 ;  /* 0x000000ffff0c7224 */ /* 0x000fe200078e000a */
[----:B------:R-:W-:Y:S02]  /*0ba0*/  MOV R24, 0x1 ;  /* 0x0000000100187802 */ /* 0x000fe40000000f00 */
[----:B------:R-:W-:-:S02]  /*0bb0*/  LOP3.LUT R7, R9, 0x7ff00000, RZ, 0xc0, !PT ;  /* 0x7ff0000009077812 */ /* 0x000fc400078ec0ff */
[----:B------:R-:W-:Y:S01]  /*0bc0*/  LOP3.LUT R34, R11, 0x7ff00000, RZ, 0xc0, !PT ;  /* 0x7ff000000b227812 */ /* 0x000fe200078ec0ff */
[----:B------:R-:W-:Y:S02]  /*0bd0*/  @!P0 DMUL R12, R10, 8.98846567431157953865e+307 ;  /* 0x7fe000000a0c8828 */ /* 0x000fe40000000000 */
[----:B------:R-:W-:Y:S01]  /*0be0*/  IMAD.MOV.U32 R33, RZ, RZ, R7 ;  /* 0x000000ffff217224 */ /* 0x000fe200078e0007 */
[----:B------:R-:W-:Y:S01]  /*0bf0*/  ISETP.GE.U32.AND P1, PT, R7, R34, PT ;  /* 0x000000220700720c */ /* 0x000fe20003f26070 */
[----:B------:R-:W-:Y:S01]  /*0c00*/  @!P2 IMAD.MOV.U32 R30, RZ, RZ, RZ ;  /* 0x000000ffff1ea224 */ /* 0x000fe200078e00ff */
[----:B------:R-:W-:Y:S01]  /*0c10*/  @!P2 LOP3.LUT R28, R11, 0x7ff00000, RZ, 0xc0, !PT ;  /* 0x7ff000000b1ca812 */ /* 0x000fe200078ec0ff */
[----:B------:R-:W0:Y:S03]  /*0c20*/  MUFU.RCP64H R25, R13 ;  /* 0x0000000d00197308 */ /* 0x000e260000001800 */
[----:B------:R-:W-:-:S02]  /*0c30*/  @!P2 ISETP.GE.U32.AND P3, PT, R7, R28, PT ;  /* 0x0000001c0700a20c */ /* 0x000fc40003f66070 */
[----:B------:R-:W-:Y:S02]  /*0c40*/  @!P0 LOP3.LUT R34, R13, 0x7ff00000, RZ, 0xc0, !PT ;  /* 0x7ff000000d228812 */ /* 0x000fe400078ec0ff */
[----:B------:R-:W-:-:S03]  /*0c50*/  @!P2 SEL R29, R32, 0x63400000, !P3 ;  /* 0x63400000201da807 */ /* 0x000fc60005800000 */
[----:B------:R-:W-:Y:S01]  /*0c60*/  VIADD R35, R34, 0xffffffff ;  /* 0xffffffff22237836 */ /* 0x000fe20000000000 */
[----:B------:R-:W-:-:S04]  /*0c70*/  @!P2 LOP3.LUT R29, R29, 0x80000000, R9, 0xf8, !PT ;  /* 0x800000001d1da812 */ /* 0x000fc800078ef809 */
[----:B------:R-:W-:Y:S01]  /*0c80*/  @!P2 LOP3.LUT R31, R29, 0x100000, RZ, 0xfc, !PT ;  /* 0x001000001d1fa812 */ /* 0x000fe200078efcff */
[----:B0-----:R-:W-:-:S08]  /*0c90*/  DFMA R26, R24, -R12, 1 ;  /* 0x3ff00000181a742b */ /* 0x001fd0000000080c */
[----:B------:R-:W-:-:S08]  /*0ca0*/  DFMA R26, R26, R26, R26 ;  /* 0x0000001a1a1a722b */ /* 0x000fd0000000001a */
[----:B------:R-:W-:Y:S01]  /*0cb0*/  DFMA R26, R24, R26, R24 ;  /* 0x0000001a181a722b */ /* 0x000fe20000000018 */
[----:B------:R-:W-:Y:S01]  /*0cc0*/  SEL R25, R32, 0x63400000, !P1 ;  /* 0x6340000020197807 */ /* 0x000fe20004800000 */
[----:B------:R-:W-:-:S03]  /*0cd0*/  IMAD.MOV.U32 R24, RZ, RZ, R8 ;  /* 0x000000ffff187224 */ /* 0x000fc600078e0008 */
[----:B------:R-:W-:-:S03]  /*0ce0*/  LOP3.LUT R25, R25, 0x800fffff, R9, 0xf8, !PT ;  /* 0x800fffff19197812 */ /* 0x000fc600078ef809 */
[----:B------:R-:W-:-:S03]  /*0cf0*/  DFMA R28, R26, -R12, 1 ;  /* 0x3ff000001a1c742b */ /* 0x000fc6000000080c */
[----:B------:R-:W-:-:S05]  /*0d00*/  @!P2 DFMA R24, R24, 2, -R30 ;  /* 0x400000001818a82b */ /* 0x000fca000000081e */
[----:B------:R-:W-:-:S05]  /*0d10*/  DFMA R26, R26, R28, R26 ;  /* 0x0000001c1a1a722b */ /* 0x000fca000000001a */
[----:B------:R-:W-:-:S03]  /*0d20*/  @!P2 LOP3.LUT R33, R25, 0x7ff00000, RZ, 0xc0, !PT ;  /* 0x7ff000001921a812 */ /* 0x000fc600078ec0ff */
[----:B------:R-:W-:Y:S01]  /*0d30*/  DMUL R28, R26, R24 ;  /* 0x000000181a1c7228 */ /* 0x000fe20000000000 */
[----:B------:R-:W-:-:S04]  /*0d40*/  IADD3 R30, PT, PT, R33, -0x1, RZ ;  /* 0xffffffff211e7810 */ /* 0x000fc80007ffe0ff */
[----:B------:R-:W-:-:S03]  /*0d50*/  ISETP.GT.U32.AND P0, PT, R30, 0x7feffffe, PT ;  /* 0x7feffffe1e00780c */ /* 0x000fc60003f04070 */
[----:B------:R-:W-:Y:S01]  /*0d60*/  DFMA R30, R28, -R12, R24 ;  /* 0x8000000c1c1e722b */ /* 0x000fe20000000018 */
[----:B------:R-:W-:-:S07]  /*0d70*/  ISETP.GT.U32.OR P0, PT, R35, 0x7feffffe, P0 ;  /* 0x7feffffe2300780c */ /* 0x000fce0000704470 */
[----:B------:R-:W-:-:S06]  /*0d80*/  DFMA R30, R26, R30, R28 ;  /* 0x0000001e1a1e722b */ /* 0x000fcc000000001c */
[----:B------:R-:W-:Y:S05]  /*0d90*/  @P0 BRA `(.L_x_11) ;  /* 0x00000000006c0947 */ /* 0x000fea0003800000 */
[----:B------:R-:W-:-:S04]  /*0da0*/  LOP3.LUT R26, R11, 0x7ff00000, RZ, 0xc0, !PT ;  /* 0x7ff000000b1a7812 */ /* 0x000fc800078ec0ff */
[CC--:B------:R-:W-:Y:S02]  /*0db0*/  VIADDMNMX R8, R7.reuse, -R26.reuse, 0xb9600000, !PT ;  /* 0xb960000007087446 */ /* 0x0c0fe4000780091a */
[----:B------:R-:W-:Y:S02]  /*0dc0*/  ISETP.GE.U32.AND P0, PT, R7, R26, PT ;  /* 0x0000001a0700720c */ /* 0x000fe40003f06070 */
[----:B------:R-:W-:Y:S01]  /*0dd0*/  VIMNMX R7, PT, PT, R8, 0x46a00000, PT ;  /* 0x46a0000008077848 */ /* 0x000fe20003fe0100 */
[----:B------:R-:W-:Y:S01]  /*0de0*/  IMAD.MOV.U32 R8, RZ, RZ, RZ ;  /* 0x000000ffff087224 */ /* 0x000fe200078e00ff */
[----:B------:R-:W-:-:S05]  /*0df0*/  SEL R32, R32, 0x63400000, !P0 ;  /* 0x6340000020207807 */ /* 0x000fca0004000000 */
[----:B------:R-:W-:-:S04]  /*0e00*/  IMAD.IADD R7, R7, 0x1, -R32 ;  /* 0x0000000107077824 */ /* 0x000fc800078e0a20 */
[----:B------:R-:W-:-:S06]  /*0e10*/  VIADD R9, R7, 0x7fe00000 ;  /* 0x7fe0000007097836 */ /* 0x000fcc0000000000 */
[----:B------:R-:W-:-:S10]  /*0e20*/  DMUL R26, R30, R8 ;  /* 0x000000081e1a7228 */ /* 0x000fd40000000000 */
[----:B------:R-:W-:-:S13]  /*0e30*/  FSETP.GTU.AND P0, PT, |R27|, 1.469367938527859385e-39, PT ;  /* 0x001000001b00780b */ /* 0x000fda0003f0c200 */
[----:B------:R-:W-:Y:S05]  /*0e40*/  @P0 BRA `(.L_x_12) ;  /* 0x0000000000940947 */ /* 0x000fea0003800000 */
[----:B------:R-:W-:Y:S01]  /*0e50*/  DFMA R12, R30, -R12, R24 ;  /* 0x8000000c1e0c722b */ /* 0x000fe20000000018 */
[----:B------:R-:W-:-:S09]  /*0e60*/  MOV R8, RZ ;  /* 0x000000ff00087202 */ /* 0x000fd20000000f00 */
[C---:B------:R-:W-:Y:S02]  /*0e70*/  FSETP.NEU.AND P0, PT, R13.reuse, RZ, PT ;  /* 0x000000ff0d00720b */ /* 0x040fe40003f0d000 */
[----:B------:R-:W-:-:S04]  /*0e80*/  LOP3.LUT R25, R13, 0x80000000, R11, 0x48, !PT ;  /* 0x800000000d197812 */ /* 0x000fc800078e480b */
[----:B------:R-:W-:-:S07]  /*0e90*/  LOP3.LUT R9, R25, R9, RZ, 0xfc, !PT ;  /* 0x0000000919097212 */ /* 0x000fce00078efcff */
[----:B------:R-:W-:Y:S05]  /*0ea0*/  @!P0 BRA `(.L_x_12) ;  /* 0x00000000007c8947 */ /* 0x000fea0003800000 */
[----:B------:R-:W-:Y:S01]  /*0eb0*/  IMAD.MOV R11, RZ, RZ, -R7 ;  /* 0x000000ffff0b7224 */ /* 0x000fe200078e0a07 */
[----:B------:R-:W-:Y:S01]  /*0ec0*/  DMUL.RP R8, R30, R8 ;  /* 0x000000081e087228 */ /* 0x000fe20000008000 */
[----:B------:R-:W-:Y:S01]  /*0ed0*/  IMAD.MOV.U32 R10, RZ, RZ, RZ ;  /* 0x000000ffff0a7224 */ /* 0x000fe200078e00ff */
[----:B------:R-:W-:-:S05]  /*0ee0*/  IADD3 R7, PT, PT, -R7, -0x43300000, RZ ;  /* 0xbcd0000007077810 */ /* 0x000fca0007ffe1ff */
[----:B------:R-:W-:-:S03]  /*0ef0*/  DFMA R10, R26, -R10, R30 ;  /* 0x8000000a1a0a722b */ /* 0x000fc6000000001e */
[----:B------:R-:W-:-:S07]  /*0f00*/  LOP3.LUT R25, R9, R25, RZ, 0x3c, !PT ;  /* 0x0000001909197212 */ /* 0x000fce00078e3cff */
[----:B------:R-:W-:-:S04]  /*0f10*/  FSETP.NEU.AND P0, PT, |R11|, R7, PT ;  /* 0x000000070b00720b */ /* 0x000fc80003f0d200 */
[----:B------:R-:W-:Y:S02]  /*0f20*/  FSEL R26, R8, R26, !P0 ;  /* 0x0000001a081a7208 */ /* 0x000fe40004000000 */
[----:B------:R-:W-:Y:S01]  /*0f30*/  FSEL R27, R25, R27, !P0 ;  /* 0x0000001b191b7208 */ /* 0x000fe20004000000 */
[----:B------:R-:W-:Y:S06]  /*0f40*/  BRA `(.L_x_12) ;  /* 0x0000000000547947 */ /* 0x000fec0003800000 */
.L_x_11:
[----:B------:R-:W-:-:S14]  /*0f50*/  DSETP.NAN.AND P0, PT, R8, R8, PT ;  /* 0x000000080800722a */ /* 0x000fdc0003f08000 */
[----:B------:R-:W-:Y:S05]  /*0f60*/  @P0 BRA `(.L_x_13) ;  /* 0x0000000000440947 */ /* 0x000fea0003800000 */
[----:B------:R-:W-:-:S14]  /*0f70*/  DSETP.NAN.AND P0, PT, R10, R10, PT ;  /* 0x0000000a0a00722a */ /* 0x000fdc0003f08000 */
[----:B------:R-:W-:Y:S05]  /*0f80*/  @P0 BRA `(.L_x_14) ;  /* 0x0000000000300947 */ /* 0x000fea0003800000 */
[----:B------:R-:W-:Y:S01]  /*0f90*/  ISETP.NE.AND P0, PT, R33, R34, PT ;  /* 0x000000222100720c */ /* 0x000fe20003f05270 */
[----:B------:R-:W-:Y:S02]  /*0fa0*/  IMAD.MOV.U32 R26, RZ, RZ, 0x0 ;  /* 0x00000000ff1a7424 */ /* 0x000fe400078e00ff */
[----:B------:R-:W-:-:S10]  /*0fb0*/  IMAD.MOV.U32 R27, RZ, RZ, -0x80000 ;  /* 0xfff80000ff1b7424 */ /* 0x000fd400078e00ff */
[----:B------:R-:W-:Y:S05]  /*0fc0*/  @!P0 BRA `(.L_x_12) ;  /* 0x0000000000348947 */ /* 0x000fea0003800000 */
[----:B------:R-:W-:Y:S02]  /*0fd0*/  ISETP.NE.AND P0, PT, R33, 0x7ff00000, PT ;  /* 0x7ff000002100780c */ /* 0x000fe40003f05270 */
[----:B------:R-:W-:Y:S02]  /*0fe0*/  LOP3.LUT R27, R9, 0x80000000, R11, 0x48, !PT ;  /* 0x80000000091b7812 */ /* 0x000fe400078e480b */
[----:B------:R-:W-:-:S13]  /*0ff0*/  ISETP.EQ.OR P0, PT, R34, RZ, !P0 ;  /* 0x000000ff2200720c */ /* 0x000fda0004702670 */
[----:B------:R-:W-:Y:S02]  /*1000*/  @P0 LOP3.LUT R7, R27, 0x7ff00000, RZ, 0xfc, !PT ;  /* 0x7ff000001b070812 */ /* 0x000fe400078efcff */
[----:B------:R-:W-:Y:S01]  /*1010*/  @!P0 MOV R26, RZ ;  /* 0x000000ff001a8202 */ /* 0x000fe20000000f00 */
[----:B------:R-:W-:Y:S02]  /*1020*/  @P0 IMAD.MOV.U32 R26, RZ, RZ, RZ ;  /* 0x000000ffff1a0224 */ /* 0x000fe400078e00ff */
[----:B------:R-:W-:Y:S01]  /*1030*/  @P0 IMAD.MOV.U32 R27, RZ, RZ, R7 ;  /* 0x000000ffff1b0224 */ /* 0x000fe200078e0007 */
[----:B------:R-:W-:Y:S06]  /*1040*/  BRA `(.L_x_12) ;  /* 0x0000000000147947 */ /* 0x000fec0003800000 */
.L_x_14:
[----:B------:R-:W-:Y:S01]  /*1050*/  LOP3.LUT R27, R11, 0x80000, RZ, 0xfc, !PT ;  /* 0x000800000b1b7812 */ /* 0x000fe200078efcff */
[----:B------:R-:W-:Y:S01]  /*1060*/  IMAD.MOV.U32 R26, RZ, RZ, R10 ;  /* 0x000000ffff1a7224 */ /* 0x000fe200078e000a */
[----:B------:R-:W-:Y:S06]  /*1070*/  BRA `(.L_x_12) ;  /* 0x0000000000087947 */ /* 0x000fec0003800000 */
.L_x_13:
[----:B------:R-:W-:Y:S02]  /*1080*/  LOP3.LUT R27, R9, 0x80000, RZ, 0xfc, !PT ;  /* 0x00080000091b7812 */ /* 0x000fe400078efcff */
[----:B------:R-:W-:-:S07]  /*1090*/  MOV R26, R8 ;  /* 0x00000008001a7202 */ /* 0x000fce0000000f00 */
.L_x_12:
[----:B------:R-:W-:Y:S05]  /*10a0*/  BSYNC.RECONVERGENT B1 ;  /* 0x0000000000017941 */ /* 0x000fea0003800200 */
.L_x_10:
[----:B------:R-:W-:Y:S02]  /*10b0*/  IMAD.MOV.U32 R8, RZ, RZ, R0 ;  /* 0x000000ffff087224 */ /* 0x000fe400078e0000 */
[----:B------:R-:W-:-:S04]  /*10c0*/  IMAD.MOV.U32 R9, RZ, RZ, 0x0 ;  /* 0x00000000ff097424 */ /* 0x000fc800078e00ff */
[----:B------:R-:W-:Y:S05]  /*10d0*/  RET.REL.NODEC R8 `(_Z3sgtPfS_S_PKfS1_S1_ffPKiS3_iiii) ;  /* 0xffffffec08c87950 */ /* 0x000fea0003c3ffff */
.L_x_15:
[----:B------:R-:W-:-:S00]  /*10e0*/  BRA `(.L_x_15) ;  /* 0xfffffffc00fc7947 */ /* 0x000fc0000383ffff */
[----:B------:R-:W-:-:S00]  /*10f0*/  NOP ;  /* 0x0000000000007918 */ /* 0x000fc00000000000 */
        /* <DEDUP_REMOVED lines=8> */
.L_x_17:


//--------------------- .text._Z10save_seismPfS_S_S_S_PKfS1_S1_S1_S1_PKiS3_iiii --------------------------
	.section	.text._Z10save_seismPfS_S_S_S_PKfS1_S1_S1_S1_PKiS3_iiii,"ax",@progbits
	.align	128
        .global         _Z10save_seismPfS_S_S_S_PKfS1_S1_S1_S1_PKiS3_iiii
        .type           _Z10save_seismPfS_S_S_S_PKfS1_S1_S1_S1_PKiS3_iiii,@function
        .size           _Z10save_seismPfS_S_S_S_PKfS1_S1_S1_S1_PKiS3_iiii,(.L_x_19 - _Z10save_seismPfS_S_S_S_PKfS1_S1_S1_S1_PKiS3_iiii)
        .other          _Z10save_seismPfS_S_S_S_PKfS1_S1_S1_S1_PKiS3_iiii,@"STO_CUDA_ENTRY STV_DEFAULT"
_Z10save_seismPfS_S_S_S_PKfS1_S1_S1_S1_PKiS3_iiii:
.text._Z10save_seismPfS_S_S_S_PKfS1_S1_S1_S1_PKiS3_iiii:
        /* <DEDUP_REMOVED lines=14> */
[----:B------:R-:W0:Y:S01]  /*00e0*/  LDC R2, c[0x0][0x3ec] ;  /* 0x0000fb00ff027b82 */ /* 0x000e220000000800 */
[----:B-1----:R-:W2:Y:S01]  /*00f0*/  LDG.E R7, desc[UR4][R6.64] ;  /* 0x0000000406077981 */ /* 0x002ea2000c1e1900 */
[----:B---3--:R-:W-:-:S06]  /*0100*/  IMAD.WIDE R4, R3, 0x4, R4 ;  /* 0x0000000403047825 */ /* 0x008fcc00078e0204 */
[----:B------:R-:W1:Y:S01]  /*0110*/  LDC.64 R10, c[0x0][0x380] ;  /* 0x0000e000ff0a7b82 */ /* 0x000e620000000a00 */
[----:B------:R-:W2:Y:S07]  /*0120*/  LDG.E R0, desc[UR4][R4.64] ;  /* 0x0000000404007981 */ /* 0x000eae000c1e1900 */
[----:B------:R-:W3:Y:S08]  /*0130*/  LDC.64 R12, c[0x0][0x3b0] ;  /* 0x0000ec00ff0c7b82 */ /* 0x000ef00000000a00 */
[----:B------:R-:W5:Y:S01]  /*0140*/  LDC.64 R14, c[0x0][0x3c0] ;  /* 0x0000f000ff0e7b82 */ /* 0x000f620000000a00 */
[----:B--2---:R-:W-:-:S04]  /*0150*/  IMAD R0, R7, UR7, R0 ;  /* 0x0000000707007c24 */ /* 0x004fc8000f8e0200 */
[----:B----4-:R-:W-:-:S05]  /*0160*/  IMAD.WIDE R8, R0, 0x4, R8 ;  /* 0x0000000400087825 */ /* 0x010fca00078e0208 */
[----:B------:R-:W2:Y:S01]  /*0170*/  LDG.E R17, desc[UR4][R8.64] ;  /* 0x0000000408117981 */ /* 0x000ea2000c1e1900 */
[----:B0-----:R-:W-:Y:S02]  /*0180*/  IMAD R2, R2, UR6, R3 ;  /* 0x0000000602027c24 */ /* 0x001fe4000f8e0203 */
[----:B---3--:R-:W-:Y:S02]  /*0190*/  IMAD.WIDE R6, R0, 0x4, R12 ;  /* 0x0000000400067825 */ /* 0x008fe400078e020c */
[----:B------:R-:W0:Y:S02]  /*01a0*/  LDC.64 R12, c[0x0][0x3b8] ;  /* 0x0000ee00ff0c7b82 */ /* 0x000e240000000a00 */
[----:B-1----:R-:W-:-:S06]  /*01b0*/  IMAD.WIDE R4, R2, 0x4, R10 ;  /* 0x0000000402047825 */ /* 0x002fcc00078e020a */
[----:B------:R-:W1:Y:S01]  /*01c0*/  LDC.64 R10, c[0x0][0x388] ;  /* 0x0000e200ff0a7b82 */ /* 0x000e620000000a00 */
[----:B--2---:R5:W-:Y:S04]  /*01d0*/  STG.E desc[UR4][R4.64], R17 ;  /* 0x0000001104007986 */ /* 0x004be8000c101904 */
[----:B------:R2:W3:Y:S01]  /*01e0*/  LDG.E R3, desc[UR4][R6.64] ;  /* 0x0000000406037981 */ /* 0x0004e2000c1e1900 */
[----:B-1----:R-:W-:-:S04]  /*01f0*/  IMAD.WIDE R8, R2, 0x4, R10 ;  /* 0x0000000402087825 */ /* 0x002fc800078e020a */
[C---:B0-----:R-:W-:Y:S02]  /*0200*/  IMAD.WIDE R10, R0.reuse, 0x4, R12 ;  /* 0x00000004000a7825 */ /* 0x041fe400078e020c */
[----:B------:R-:W0:Y:S02]  /*0210*/  LDC.64 R12, c[0x0][0x390] ;  /* 0x0000e400ff0c7b82 */ /* 0x000e240000000a00 */
[----:B-----5:R-:W-:-:S06]  /*0220*/  IMAD.WIDE R4, R0, 0x4, R14 ;  /* 0x0000000400047825 */ /* 0x020fcc00078e020e */
[----:B--2---:R-:W1:Y:S08]  /*0230*/  LDC.64 R6, c[0x0][0x398] ;  /* 0x0000e600ff067b82 */ /* 0x004e700000000a00 */
[----:B------:R-:W2:Y:S01]  /*0240*/  LDC.64 R14, c[0x0][0x3c8] ;  /* 0x0000f200ff0e7b82 */ /* 0x000ea20000000a00 */
[----:B---3--:R2:W-:Y:S04]  /*0250*/  STG.E desc[UR4][R8.64], R3 ;  /* 0x0000000308007986 */ /* 0x0085e8000c101904 */
[----:B------:R3:W4:Y:S01]  /*0260*/  LDG.E R19, desc[UR4][R10.64] ;  /* 0x000000040a137981 */ /* 0x000722000c1e1900 */
[----:B0-----:R-:W-:-:S04]  /*0270*/  IMAD.WIDE R12, R2, 0x4, R12 ;  /* 0x00000004020c7825 */ /* 0x001fc800078e020c */
[----:B-1----:R-:W-:-:S04]  /*0280*/  IMAD.WIDE R6, R2, 0x4, R6 ;  /* 0x0000000402067825 */ /* 0x002fc800078e0206 */
[----:B--2---:R-:W-:Y:S01]  /*0290*/  IMAD.WIDE R8, R0, 0x4, R14 ;  /* 0x0000000400087825 */ /* 0x004fe200078e020e */
[----:B---3--:R-:W0:Y:S01]  /*02a0*/  LDC.64 R10, c[0x0][0x3a0] ;  /* 0x0000e800ff0a7b82 */ /* 0x008e220000000a00 */
[----:B----4-:R-:W-:Y:S04]  /*02b0*/  STG.E desc[UR4][R12.64], R19 ;  /* 0x000000130c007986 */ /* 0x010fe8000c101904 */
[----:B------:R-:W2:Y:S01]  /*02c0*/  LDG.E R5, desc[UR4][R4.64] ;  /* 0x0000000404057981 */ /* 0x000ea2000c1e1900 */
[----:B0-----:R-:W-:-:S03]  /*02d0*/  IMAD.WIDE R2, R2, 0x4, R10 ;  /* 0x0000000402027825 */ /* 0x001fc600078e020a */
[----:B--2---:R-:W-:Y:S04]  /*02e0*/  STG.E desc[UR4][R6.64], R5 ;  /* 0x0000000506007986 */ /* 0x004fe8000c101904 */
[----:B------:R-:W2:Y:S04]  /*02f0*/  LDG.E R9, desc[UR4][R8.64] ;  /* 0x0000000408097981 */ /* 0x000ea8000c1e1900 */
[----:B--2---:R-:W-:Y:S01]  /*0300*/  STG.E desc[UR4][R2.64], R9 ;  /* 0x0000000902007986 */ /* 0x004fe2000c101904 */
[----:B------:R-:W-:Y:S05]  /*0310*/  EXIT ;  /* 0x000000000000794d */ /* 0x000fea0003800000 */
.L_x_16:
        /* <DEDUP_REMOVED lines=14> */
.L_x_19:


//--------------------- .nv.shared.reserved.0     --------------------------
	.section	.nv.shared.reserved.0,"aw",@nobits
	.weak		__nv_reservedSMEM_offset_0_alias
	.size		__nv_reservedSMEM_offset_0_alias, 0, 64
	.other		__nv_reservedSMEM_offset_0_alias,@"STO_CUDA_RESERVED_SHARED STV_DEFAULT"
__nv_reservedSMEM_offset_0_alias:
	.zero		0
	.zero		64


//--------------------- .nv.constant0._Z3sgtPfS_S_PKfS1_S1_ffPKiS3_iiii --------------------------
	.section	.nv.constant0._Z3sgtPfS_S_PKfS1_S1_ffPKiS3_iiii,"a",@progbits
	.sectionflags	@""
	.align	4
.nv.constant0._Z3sgtPfS_S_PKfS1_S1_ffPKiS3_iiii:
	.zero		984


//--------------------- .nv.constant0._Z10save_seismPfS_S_S_S_PKfS1_S1_S1_S1_PKiS3_iiii --------------------------
	.section	.nv.constant0._Z10save_seismPfS_S_S_S_PKfS1_S1_S1_S1_PKiS3_iiii,"a",@progbits
	.sectionflags	@""
	.align	4
.nv.constant0._Z10save_seismPfS_S_S_S_PKfS1_S1_S1_S1_PKiS3_iiii:
	.zero		1008


//--------------------- SYMBOLS --------------------------

	.type		.nv.reservedSmem.offset0,@object
	.size		.nv.reservedSmem.offset0,0x4
